	.headerflags	@"EF_CUDA_TEXMODE_UNIFIED EF_CUDA_64BIT_ADDRESS EF_CUDA_ACCELERATORS EF_CUDA_SM90 EF_CUDA_VIRTUAL_SM(EF_CUDA_SM90)"
	.elftype	@"ET_EXEC"


//--------------------- .nv.info                  --------------------------
	.section	.nv.info,"",@"SHT_CUDA_INFO"
	.align	4


	//----- nvinfo : EIATTR_REGCOUNT
	.align		4
        /*0000*/ 	.byte	0x04, 0x2f
        /*0002*/ 	.short	(.L_2 - .L_1)
	.align		4
.L_1:
        /*0004*/ 	.word	index@(triton_per_fused_abs_add_div_log_lt_mul_sub_sum_where_0)
        /*0008*/ 	.word	0x00000013


	//----- nvinfo : EIATTR_MIN_STACK_SIZE
	.align		4
.L_2:
        /*000c*/ 	.byte	0x04, 0x12
        /*000e*/ 	.short	(.L_4 - .L_3)
	.align		4
.L_3:
        /*0010*/ 	.word	index@(triton_per_fused_abs_add_div_log_lt_mul_sub_sum_where_0)
        /*0014*/ 	.word	0x00000000


	//----- nvinfo : EIATTR_FRAME_SIZE
	.align		4
.L_4:
        /*0018*/ 	.byte	0x04, 0x11
        /*001a*/ 	.short	(.L_6 - .L_5)
	.align		4
.L_5:
        /*001c*/ 	.word	index@(triton_per_fused_abs_add_div_log_lt_mul_sub_sum_where_0)
        /*0020*/ 	.word	0x00000000


	//----- nvinfo : EIATTR_MIN_STACK_SIZE
	.align		4
.L_6:
        /*0024*/ 	.byte	0x04, 0x12
        /*0026*/ 	.short	(.L_8 - .L_7)
	.align		4
.L_7:
        /*0028*/ 	.word	index@(triton_per_fused_abs_add_div_log_lt_mul_sub_sum_where_0)
        /*002c*/ 	.word	0x00000000
.L_8:


//--------------------- .nv.info.triton_per_fused_abs_add_div_log_lt_mul_sub_sum_where_0 --------------------------
	.section	.nv.info.triton_per_fused_abs_add_div_log_lt_mul_sub_sum_where_0,"",@"SHT_CUDA_INFO"
	.sectionflags	@""
	.align	4


	//----- nvinfo : EIATTR_CUDA_API_VERSION
	.align		4
        /*0000*/ 	.byte	0x04, 0x37
        /*0002*/ 	.short	(.L_10 - .L_9)
.L_9:
        /*0004*/ 	.word	0x0000007c


	//----- nvinfo : EIATTR_KPARAM_INFO
	.align		4
.L_10:
        /*0008*/ 	.byte	0x04, 0x17
        /*000a*/ 	.short	(.L_12 - .L_11)
.L_11:
        /*000c*/ 	.word	0x00000000
        /*0010*/ 	.short	0x0004
        /*0012*/ 	.short	0x001c
        /*0014*/ 	.byte	0x00, 0xf0, 0x11, 0x00


	//----- nvinfo : EIATTR_KPARAM_INFO
	.align		4
.L_12:
        /*0018*/ 	.byte	0x04, 0x17
        /*001a*/ 	.short	(.L_14 - .L_13)
.L_13:
        /*001c*/ 	.word	0x00000000
        /*0020*/ 	.short	0x0003
        /*0022*/ 	.short	0x0018
        /*0024*/ 	.byte	0x00, 0xf0, 0x11, 0x00


	//----- nvinfo : EIATTR_KPARAM_INFO
	.align		4
.L_14:
        /*0028*/ 	.byte	0x04, 0x17
        /*002a*/ 	.short	(.L_16 - .L_15)
.L_15:
        /*002c*/ 	.word	0x00000000
        /*0030*/ 	.short	0x0002
        /*0032*/ 	.short	0x0010
        /*0034*/ 	.byte	0x00, 0xf4, 0x21, 0x00


	//----- nvinfo : EIATTR_KPARAM_INFO
	.align		4
.L_16:
        /*0038*/ 	.byte	0x04, 0x17
        /*003a*/ 	.short	(.L_18 - .L_17)
.L_17:
        /*003c*/ 	.word	0x00000000
        /*0040*/ 	.short	0x0001
        /*0042*/ 	.short	0x0008
        /*0044*/ 	.byte	0x00, 0xf4, 0x21, 0x00


	//----- nvinfo : EIATTR_KPARAM_INFO
	.align		4
.L_18:
        /*0048*/ 	.byte	0x04, 0x17
        /*004a*/ 	.short	(.L_20 - .L_19)
.L_19:
        /*004c*/ 	.word	0x00000000
        /*0050*/ 	.short	0x0000
        /*0052*/ 	.short	0x0000
        /*0054*/ 	.byte	0x00, 0xf4, 0x21, 0x00


	//----- nvinfo : EIATTR_SPARSE_MMA_MASK
	.align		4
.L_20:
        /*0058*/ 	.byte	0x03, 0x50
        /*005a*/ 	.short	0x0000


	//----- nvinfo : EIATTR_MAXREG_COUNT
	.align		4
        /*005c*/ 	.byte	0x03, 0x1b
        /*005e*/ 	.short	0x00ff


	//----- nvinfo : EIATTR_COOP_GROUP_MASK_REGIDS
	.align		4
        /*0060*/ 	.byte	0x04, 0x29
        /*0062*/ 	.short	(.L_22 - .L_21)


	//   ....[0]....
.L_21:
        /*0064*/ 	.word	0xffffffff


	//   ....[1]....
        /*0068*/ 	.word	0xffffffff


	//   ....[2]....
        /*006c*/ 	.word	0xffffffff


	//   ....[3]....
        /*0070*/ 	.word	0xffffffff


	//   ....[4]....
        /*0074*/ 	.word	0xffffffff


	//   ....[5]....
        /*0078*/ 	.word	0xffffffff


	//   ....[6]....
        /*007c*/ 	.word	0xffffffff


	//----- nvinfo : EIATTR_COOP_GROUP_INSTR_OFFSETS
	.align		4
.L_22:
        /*0080*/ 	.byte	0x04, 0x28
        /*0082*/ 	.short	(.L_24 - .L_23)


	//   ....[0]....
.L_23:
        /*0084*/ 	.word	0x00000600


	//   ....[1]....
        /*0088*/ 	.word	0x00000610


	//   ....[2]....
        /*008c*/ 	.word	0x00000640


	//   ....[3]....
        /*0090*/ 	.word	0x00000650


	//   ....[4]....
        /*0094*/ 	.word	0x00000680


	//   ....[5]....
        /*0098*/ 	.word	0x00000690


	//   ....[6]....
        /*009c*/ 	.word	0x000007b0


	//----- nvinfo : EIATTR_EXIT_INSTR_OFFSETS
	.align		4
.L_24:
        /*00a0*/ 	.byte	0x04, 0x1c
        /*00a2*/ 	.short	(.L_26 - .L_25)


	//   ....[0]....
.L_25:
        /*00a4*/ 	.word	0x000008d0


	//   ....[1]....
        /*00a8*/ 	.word	0x00000920


	//----- nvinfo : EIATTR_REQNTID
	.align		4
.L_26:
        /*00ac*/ 	.byte	0x04, 0x10
        /*00ae*/ 	.short	(.L_28 - .L_27)
.L_27:
        /*00b0*/ 	.word	0x00000040
        /*00b4*/ 	.word	0x00000001
        /*00b8*/ 	.word	0x00000001


	//----- nvinfo : EIATTR_CBANK_PARAM_SIZE
	.align		4
.L_28:
        /*00bc*/ 	.byte	0x03, 0x19
        /*00be*/ 	.short	0x0020


	//----- nvinfo : EIATTR_PARAM_CBANK
	.align		4
        /*00c0*/ 	.byte	0x04, 0x0a
        /*00c2*/ 	.short	(.L_30 - .L_29)
	.align		4
.L_29:
        /*00c4*/ 	.word	index@(.nv.constant0.triton_per_fused_abs_add_div_log_lt_mul_sub_sum_where_0)
        /*00c8*/ 	.short	0x0210
        /*00ca*/ 	.short	0x0020


	//----- nvinfo : EIATTR_SW_WAR
	.align		4
.L_30:
        /*00cc*/ 	.byte	0x04, 0x36
        /*00ce*/ 	.short	(.L_32 - .L_31)
.L_31:
        /*00d0*/ 	.word	0x00000008
.L_32:


//--------------------- .nv.callgraph             --------------------------
	.section	.nv.callgraph,"",@"SHT_CUDA_CALLGRAPH"
	.align	4
	.sectionentsize	8
	.align		4
        /*0000*/ 	.word	0x00000000
	.align		4
        /*0004*/ 	.word	0xffffffff
	.align		4
        /*0008*/ 	.word	0x00000000
	.align		4
        /*000c*/ 	.word	0xfffffffe
	.align		4
        /*0010*/ 	.word	0x00000000
	.align		4
        /*0014*/ 	.word	0xfffffffd
	.align		4
        /*0018*/ 	.word	0x00000000
	.align		4
        /*001c*/ 	.word	0xfffffffc


//--------------------- .nv.constant4             --------------------------
	.section	.nv.constant4,"a",@progbits
	.align	8
	.align		8
.nv.constant4:
        /*0000*/ 	.dword	_$_str


//--------------------- .text.triton_per_fused_abs_add_div_log_lt_mul_sub_sum_where_0 --------------------------
	.section	.text.triton_per_fused_abs_add_div_log_lt_mul_sub_sum_where_0,"ax",@progbits
	.sectionflags	@"SHF_BARRIERS=1"
	.align	128
        .global         triton_per_fused_abs_add_div_log_lt_mul_sub_sum_where_0
        .type           triton_per_fused_abs_add_div_log_lt_mul_sub_sum_where_0,@function
        .size           triton_per_fused_abs_add_div_log_lt_mul_sub_sum_where_0,(.L_x_1 - triton_per_fused_abs_add_div_log_lt_mul_sub_sum_where_0)
        .other          triton_per_fused_abs_add_div_log_lt_mul_sub_sum_where_0,@"STO_CUDA_ENTRY STV_DEFAULT"
triton_per_fused_abs_add_div_log_lt_mul_sub_sum_where_0:
.text.triton_per_fused_abs_add_div_log_lt_mul_sub_sum_where_0:
[----:B------:R-:W0:Y:S02]  /*0000*/  LDC R1, c[0x0][0x28] ;  /* 0x00000a00ff017b82 */ /* 0x000e240000000800 */
[----:B------:R-:W1:Y:S01]  /*0010*/  S2R R4, SR_TID.X ;  /* 0x0000000000047919 */ /* 0x000e620000002100 */
[----:B------:R-:W2:Y:S01]  /*0020*/  LDC.64 R6, c[0x0][0x210] ;  /* 0x00008400ff067b82 */ /* 0x000ea20000000a00 */
[----:B------:R-:W-:Y:S01]  /*0030*/  ULDC.64 UR6, c[0x0][0x208] ;  /* 0x0000820000067ab9 */ /* 0x000fe20000000a00 */
[----:B------:R-:W3:Y:S06]  /*0040*/  S2R R5, SR_CTAID.X ;  /* 0x0000000000057919 */ /* 0x000eec0000002500 */
[----:B------:R-:W4:Y:S01]  /*0050*/  LDC.64 R2, c[0x0][0x218] ;  /* 0x00008600ff027b82 */ /* 0x000f220000000a00 */
[----:B-1----:R-:W-:-:S02]  /*0060*/  IMAD.SHL.U32 R8, R4, 0x2, RZ ;  /* 0x0000000204087824 */ /* 0x002fc400078e00ff */
[----:B---3--:R-:W-:-:S03]  /*0070*/  IMAD.SHL.U32 R5, R5, 0x8, RZ ;  /* 0x0000000805057824 */ /* 0x008fc600078e00ff */
[----:B------:R-:W-:-:S04]  /*0080*/  LOP3.LUT R8, R8, 0x6, RZ, 0xc0, !PT ;  /* 0x0000000608087812 */ /* 0x000fc800078ec0ff */
[----:B------:R-:W-:-:S04]  /*0090*/  LOP3.LUT R9, R5, R8, RZ, 0xfc, !PT ;  /* 0x0000000805097212 */ /* 0x000fc800078efcff */
[----:B------:R-:W-:Y:S02]  /*00a0*/  SHF.R.S32.HI R10, RZ, 0x1f, R9 ;  /* 0x0000001fff0a7819 */ /* 0x000fe40000011409 */
[----:B------:R-:W-:Y:S02]  /*00b0*/  ISETP.GE.AND P0, PT, R9, 0x10, PT ;  /* 0x000000100900780c */ /* 0x000fe40003f06270 */
[----:B------:R-:W-:Y:S02]  /*00c0*/  LEA.HI R11, R10, R9, RZ, 0x2 ;  /* 0x000000090a0b7211 */ /* 0x000fe400078f10ff */
[----:B------:R-:W-:Y:S02]  /*00d0*/  LOP3.LUT R10, R4, 0x3c, RZ, 0xc0, !PT ;  /* 0x0000003c040a7812 */ /* 0x000fe400078ec0ff */
[C---:B------:R-:W-:Y:S02]  /*00e0*/  LOP3.LUT R12, R11.reuse, 0xfffffffc, RZ, 0xc0, !PT ;  /* 0xfffffffc0b0c7812 */ /* 0x040fe400078ec0ff */
[----:B------:R-:W-:-:S02]  /*00f0*/  SHF.L.U32 R11, R11, 0x4, RZ ;  /* 0x000000040b0b7819 */ /* 0x000fc400000006ff */
[----:B------:R-:W-:Y:S02]  /*0100*/  IADD3 R10, R10, R9, -R12 ;  /* 0x000000090a0a7210 */ /* 0x000fe40007ffe80c */
[----:B------:R-:W-:-:S05]  /*0110*/  LOP3.LUT R11, R11, 0xffffffc0, RZ, 0xc0, !PT ;  /* 0xffffffc00b0b7812 */ /* 0x000fca00078ec0ff */
[----:B------:R-:W-:-:S04]  /*0120*/  IMAD.IADD R13, R10, 0x1, R11 ;  /* 0x000000010a0d7824 */ /* 0x000fc800078e020b */
[----:B--2---:R-:W-:Y:S01]  /*0130*/  IMAD.WIDE R10, R13, 0x4, R6 ;  /* 0x000000040d0a7825 */ /* 0x004fe200078e0206 */
[----:B------:R-:W-:-:S03]  /*0140*/  CS2R R6, SRZ ;  /* 0x0000000000067805 */ /* 0x000fc6000001ff00 */
[----:B----4-:R-:W-:Y:S01]  /*0150*/  IMAD.WIDE R12, R13, 0x4, R2 ;  /* 0x000000040d0c7825 */ /* 0x010fe200078e0202 */
[----:B------:R-:W-:-:S04]  /*0160*/  CS2R R2, SRZ ;  /* 0x0000000000027805 */ /* 0x000fc8000001ff00 */
[----:B------:R-:W2:Y:S04]  /*0170*/  @!P0 LDG.E.64 R6, desc[UR6][R12.64] ;  /* 0x000000060c068981 */ /* 0x000ea8000c1e1b00 */
[----:B------:R-:W3:Y:S01]  /*0180*/  @!P0 LDG.E.64 R2, desc[UR6][R10.64] ;  /* 0x000000060a028981 */ /* 0x000ee2000c1e1b00 */
[----:B------:R-:W-:Y:S01]  /*0190*/  IMAD.MOV.U32 R16, RZ, RZ, 0x3e055027 ;  /* 0x3e055027ff107424 */ /* 0x000fe200078e00ff */
[----:B------:R-:W1:Y:S01]  /*01a0*/  S2UR UR5, SR_CgaCtaId ;  /* 0x00000000000579c3 */ /* 0x000e620000008800 */
[----:B------:R-:W-:Y:S02]  /*01b0*/  UMOV UR4, 0x400 ;  /* 0x0000040000047882 */ /* 0x000fe40000000000 */
[----:B-1----:R-:W-:Y:S01]  /*01c0*/  UPRMT UR4, UR5, 0x654, UR4 ;  /* 0x0000065405047896 */ /* 0x002fe20008000004 */
[----:B---3--:R-:W-:Y:S01]  /*01d0*/  SEL R15, R3, RZ, !P0 ;  /* 0x000000ff030f7207 */ /* 0x008fe20004000000 */
[----:B------:R-:W-:Y:S01]  /*01e0*/  HFMA2.MMA R3, -RZ, RZ, 1.75, 0 ;  /* 0x3f000000ff037435 */ /* 0x000fe200000001ff */
[----:B------:R-:W-:-:S02]  /*01f0*/  SEL R9, R2, RZ, !P0 ;  /* 0x000000ff02097207 */ /* 0x000fc40004000000 */
[----:B--2---:R-:W-:Y:S02]  /*0200*/  SEL R2, R6, RZ, !P0 ;  /* 0x000000ff06027207 */ /* 0x004fe40004000000 */
[----:B------:R-:W-:-:S03]  /*0210*/  SEL R6, R7, RZ, !P0 ;  /* 0x000000ff07067207 */ /* 0x000fc60004000000 */
[----:B------:R-:W-:Y:S02]  /*0220*/  FADD R2, R9, -R2 ;  /* 0x8000000209027221 */ /* 0x000fe40000000000 */
[----:B------:R-:W-:Y:S02]  /*0230*/  FADD R6, R15, -R6 ;  /* 0x800000060f067221 */ /* 0x000fe40000000000 */
[-C--:B------:R-:W-:Y:S02]  /*0240*/  FFMA R7, |R2|, R3.reuse, 1 ;  /* 0x3f80000002077423 */ /* 0x080fe40000000203 */
[----:B------:R-:W-:-:S03]  /*0250*/  FFMA R3, |R6|, R3, 1 ;  /* 0x3f80000006037423 */ /* 0x000fc60000000203 */
[----:B------:R-:W-:Y:S02]  /*0260*/  FSETP.GEU.AND P1, PT, R7, 1.175494350822287508e-38, PT ;  /* 0x008000000700780b */ /* 0x000fe40003f2e000 */
[----:B------:R-:W-:-:S11]  /*0270*/  FSETP.GEU.AND P2, PT, R3, 1.175494350822287508e-38, PT ;  /* 0x008000000300780b */ /* 0x000fd60003f4e000 */
[----:B------:R-:W-:Y:S02]  /*0280*/  @!P1 FMUL R7, R7, 8388608 ;  /* 0x4b00000007079820 */ /* 0x000fe40000400000 */
[----:B------:R-:W-:Y:S02]  /*0290*/  @!P2 FMUL R3, R3, 8388608 ;  /* 0x4b0000000303a820 */ /* 0x000fe40000400000 */
[----:B------:R-:W-:-:S03]  /*02a0*/  VIADD R14, R7, 0xc0d55555 ;  /* 0xc0d55555070e7836 */ /* 0x000fc60000000000 */
[----:B------:R-:W-:Y:S02]  /*02b0*/  IADD3 R12, R3, -0x3f2aaaab, RZ ;  /* 0xc0d55555030c7810 */ /* 0x000fe40007ffe0ff */
[----:B------:R-:W-:Y:S02]  /*02c0*/  LOP3.LUT R14, R14, 0xff800000, RZ, 0xc0, !PT ;  /* 0xff8000000e0e7812 */ /* 0x000fe400078ec0ff */
[----:B------:R-:W-:-:S03]  /*02d0*/  LOP3.LUT R12, R12, 0xff800000, RZ, 0xc0, !PT ;  /* 0xff8000000c0c7812 */ /* 0x000fc600078ec0ff */
[----:B------:R-:W-:Y:S01]  /*02e0*/  IMAD.IADD R10, R7, 0x1, -R14 ;  /* 0x00000001070a7824 */ /* 0x000fe200078e0a0e */
[----:B------:R-:W-:-:S03]  /*02f0*/  IADD3 R9, R3, -R12, RZ ;  /* 0x8000000c03097210 */ /* 0x000fc60007ffe0ff */
[----:B------:R-:W-:Y:S02]  /*0300*/  FADD R10, R10, -1 ;  /* 0xbf8000000a0a7421 */ /* 0x000fe40000000000 */
[----:B------:R-:W-:Y:S02]  /*0310*/  FADD R9, R9, -1 ;  /* 0xbf80000009097421 */ /* 0x000fe40000000000 */
[CC--:B------:R-:W-:Y:S02]  /*0320*/  FFMA.FTZ R11, R10.reuse, -R16.reuse, 0.14084610342979431152 ;  /* 0x3e1039f60a0b7423 */ /* 0x0c0fe40000010810 */
[C---:B------:R-:W-:Y:S02]  /*0330*/  FFMA.FTZ R16, R9.reuse, -R16, 0.14084610342979431152 ;  /* 0x3e1039f609107423 */ /* 0x040fe40000010810 */
[----:B------:R-:W-:Y:S02]  /*0340*/  FFMA.FTZ R11, R10, R11, -0.12148627638816833496 ;  /* 0xbdf8cdcc0a0b7423 */ /* 0x000fe4000001000b */
[----:B------:R-:W-:-:S02]  /*0350*/  FFMA.FTZ R16, R9, R16, -0.12148627638816833496 ;  /* 0xbdf8cdcc09107423 */ /* 0x000fc40000010010 */
[C---:B------:R-:W-:Y:S02]  /*0360*/  FFMA.FTZ R11, R10.reuse, R11, 0.13980610668659210205 ;  /* 0x3e0f29550a0b7423 */ /* 0x040fe4000001000b */
[C---:B------:R-:W-:Y:S02]  /*0370*/  FFMA.FTZ R16, R9.reuse, R16, 0.13980610668659210205 ;  /* 0x3e0f295509107423 */ /* 0x040fe40000010010 */
[C---:B------:R-:W-:Y:S02]  /*0380*/  FFMA.FTZ R11, R10.reuse, R11, -0.16684235632419586182 ;  /* 0xbe2ad8b90a0b7423 */ /* 0x040fe4000001000b */
[C---:B------:R-:W-:Y:S02]  /*0390*/  FFMA.FTZ R16, R9.reuse, R16, -0.16684235632419586182 ;  /* 0xbe2ad8b909107423 */ /* 0x040fe40000010010 */
[----:B------:R-:W-:Y:S02]  /*03a0*/  FFMA.FTZ R11, R10, R11, 0.20012299716472625732 ;  /* 0x3e4ced0b0a0b7423 */ /* 0x000fe4000001000b */
[----:B------:R-:W-:-:S02]  /*03b0*/  FFMA.FTZ R16, R9, R16, 0.20012299716472625732 ;  /* 0x3e4ced0b09107423 */ /* 0x000fc40000010010 */
[C---:B------:R-:W-:Y:S01]  /*03c0*/  FFMA.FTZ R13, R10.reuse, R11, -0.24999669194221496582 ;  /* 0xbe7fff220a0d7423 */ /* 0x040fe2000001000b */
[----:B------:R-:W-:Y:S01]  /*03d0*/  FSEL R11, RZ, -23, P1 ;  /* 0xc1b80000ff0b7808 */ /* 0x000fe20000800000 */
[----:B------:R-:W-:Y:S01]  /*03e0*/  FFMA.FTZ R16, R9, R16, -0.24999669194221496582 ;  /* 0xbe7fff2209107423 */ /* 0x000fe20000010010 */
[----:B------:R-:W-:Y:S01]  /*03f0*/  ISETP.GE.U32.AND P1, PT, R7, 0x7f800000, PT ;  /* 0x7f8000000700780c */ /* 0x000fe20003f26070 */
[C---:B------:R-:W-:Y:S01]  /*0400*/  FFMA.FTZ R13, R10.reuse, R13, 0.33333182334899902344 ;  /* 0x3eaaaa780a0d7423 */ /* 0x040fe2000001000d */
[----:B------:R-:W-:Y:S01]  /*0410*/  FSEL R15, RZ, -23, P2 ;  /* 0xc1b80000ff0f7808 */ /* 0x000fe20001000000 */
[----:B------:R-:W-:Y:S01]  /*0420*/  FFMA.FTZ R16, R9, R16, 0.33333182334899902344 ;  /* 0x3eaaaa7809107423 */ /* 0x000fe20000010010 */
[----:B------:R-:W-:Y:S01]  /*0430*/  ISETP.GE.U32.AND P2, PT, R3, 0x7f800000, PT ;  /* 0x7f8000000300780c */ /* 0x000fe20003f46070 */
[----:B------:R-:W-:Y:S01]  /*0440*/  FFMA.FTZ R13, R10, R13, -0.5 ;  /* 0xbf0000000a0d7423 */ /* 0x000fe2000001000d */
[----:B------:R-:W-:Y:S01]  /*0450*/  I2FP.F32.S32 R14, R14 ;  /* 0x0000000e000e7245 */ /* 0x000fe20000201400 */
[----:B------:R-:W-:-:S02]  /*0460*/  FFMA.FTZ R16, R9, R16, -0.5 ;  /* 0xbf00000009107423 */ /* 0x000fc40000010010 */
[----:B------:R-:W-:Y:S01]  /*0470*/  FMUL R13, R10, R13 ;  /* 0x0000000d0a0d7220 */ /* 0x000fe20000400000 */
[----:B------:R-:W-:Y:S01]  /*0480*/  I2FP.F32.S32 R12, R12 ;  /* 0x0000000c000c7245 */ /* 0x000fe20000201400 */
[----:B------:R-:W-:Y:S01]  /*0490*/  FFMA.FTZ R11, R14, 1.1920928955078125e-07, R11 ;  /* 0x340000000e0b7823 */ /* 0x000fe2000001000b */
[C---:B------:R-:W-:Y:S01]  /*04a0*/  FMUL R16, R9.reuse, R16 ;  /* 0x0000001009107220 */ /* 0x040fe20000400000 */
[----:B------:R-:W-:Y:S01]  /*04b0*/  FFMA.FTZ R10, R10, R13, R10 ;  /* 0x0000000d0a0a7223 */ /* 0x000fe2000001000a */
[----:B------:R-:W-:Y:S01]  /*04c0*/  @P1 MOV R14, 0x7f800000 ;  /* 0x7f800000000e1802 */ /* 0x000fe20000000f00 */
[----:B------:R-:W-:Y:S01]  /*04d0*/  FFMA.FTZ R12, R12, 1.1920928955078125e-07, R15 ;  /* 0x340000000c0c7823 */ /* 0x000fe2000001000f */
[----:B------:R-:W-:Y:S01]  /*04e0*/  FFMA.FTZ R9, R9, R16, R9 ;  /* 0x0000001009097223 */ /* 0x000fe20000010009 */
[----:B------:R-:W-:Y:S01]  /*04f0*/  FFMA.FTZ R10, R11, 0.69314718246459960938, R10 ;  /* 0x3f3172180b0a7823 */ /* 0x000fe2000001000a */
[----:B------:R-:W-:Y:S02]  /*0500*/  @P2 IMAD.MOV.U32 R16, RZ, RZ, 0x7f800000 ;  /* 0x7f800000ff102424 */ /* 0x000fe400078e00ff */
[----:B------:R-:W-:Y:S01]  /*0510*/  @P1 FFMA.FTZ R10, R7, R14, +INF ;  /* 0x7f800000070a1423 */ /* 0x000fe2000001000e */
[----:B------:R-:W-:-:S02]  /*0520*/  FSETP.GEU.AND P1, PT, |R2|, 10, PT ;  /* 0x412000000200780b */ /* 0x000fc40003f2e200 */
[----:B------:R-:W-:Y:S01]  /*0530*/  FSETP.GEU.AND P3, PT, |R6|, 10, PT ;  /* 0x412000000600780b */ /* 0x000fe20003f6e200 */
[----:B------:R-:W-:Y:S01]  /*0540*/  FFMA.FTZ R9, R12, 0.69314718246459960938, R9 ;  /* 0x3f3172180c097823 */ /* 0x000fe20000010009 */
[----:B------:R-:W-:Y:S01]  /*0550*/  @P2 FFMA.FTZ R9, R3, R16, +INF ;  /* 0x7f80000003092423 */ /* 0x000fe20000010010 */
[----:B------:R-:W-:Y:S01]  /*0560*/  FMUL R10, R10, 10 ;  /* 0x412000000a0a7820 */ /* 0x000fe20000400000 */
[----:B------:R-:W-:Y:S02]  /*0570*/  FSETP.NEU.AND P2, PT, R7, RZ, PT ;  /* 0x000000ff0700720b */ /* 0x000fe40003f4d000 */
[----:B------:R-:W-:Y:S01]  /*0580*/  FMUL R9, R9, 10 ;  /* 0x4120000009097820 */ /* 0x000fe20000400000 */
[----:B------:R-:W-:Y:S02]  /*0590*/  FSETP.NEU.AND P4, PT, R3, RZ, PT ;  /* 0x000000ff0300720b */ /* 0x000fe40003f8d000 */
[----:B------:R-:W-:Y:S02]  /*05a0*/  FSEL R10, R10, -INF , P2 ;  /* 0xff8000000a0a7808 */ /* 0x000fe40001000000 */
[----:B------:R-:W-:Y:S01]  /*05b0*/  FSEL R9, R9, -INF , P4 ;  /* 0xff80000009097808 */ /* 0x000fe20002000000 */
[----:B------:R-:W-:Y:S01]  /*05c0*/  @P1 FADD R10, |R2|, 7.91759490966796875 ;  /* 0x40fd5cf0020a1421 */ /* 0x000fe20000000200 */
[----:B------:R-:W-:-:S04]  /*05d0*/  @P3 FADD R9, |R6|, 7.91759490966796875 ;  /* 0x40fd5cf006093421 */ /* 0x000fc80000000200 */
[----:B------:R-:W-:Y:S02]  /*05e0*/  FSEL R10, R10, RZ, !P0 ;  /* 0x000000ff0a0a7208 */ /* 0x000fe40004000000 */
[----:B------:R-:W-:-:S03]  /*05f0*/  FSEL R9, R9, RZ, !P0 ;  /* 0x000000ff09097208 */ /* 0x000fc60004000000 */
[----:B------:R-:W1:Y:S04]  /*0600*/  SHFL.BFLY PT, R3, R10, 0x10, 0x1f ;  /* 0x0e001f000a037f89 */ /* 0x000e6800000e0000 */
[----:B------:R-:W2:Y:S01]  /*0610*/  SHFL.BFLY PT, R2, R9, 0x10, 0x1f ;  /* 0x0e001f0009027f89 */ /* 0x000ea200000e0000 */
[----:B-1----:R-:W-:Y:S01]  /*0620*/  FADD R3, R10, R3 ;  /* 0x000000030a037221 */ /* 0x002fe20000000000 */
[----:B--2---:R-:W-:-:S04]  /*0630*/  FADD R11, R9, R2 ;  /* 0x00000002090b7221 */ /* 0x004fc80000000000 */
[----:B------:R-:W1:Y:S04]  /*0640*/  SHFL.BFLY PT, R2, R3, 0x8, 0x1f ;  /* 0x0d001f0003027f89 */ /* 0x000e6800000e0000 */
[----:B------:R-:W2:Y:S01]  /*0650*/  SHFL.BFLY PT, R12, R11, 0x8, 0x1f ;  /* 0x0d001f000b0c7f89 */ /* 0x000ea200000e0000 */
[----:B-1----:R-:W-:Y:S01]  /*0660*/  FADD R6, R3, R2 ;  /* 0x0000000203067221 */ /* 0x002fe20000000000 */
[----:B--2---:R-:W-:-:S04]  /*0670*/  FADD R12, R11, R12 ;  /* 0x0000000c0b0c7221 */ /* 0x004fc80000000000 */
[----:B------:R-:W1:Y:S04]  /*0680*/  SHFL.BFLY PT, R7, R6, 0x4, 0x1f ;  /* 0x0c801f0006077f89 */ /* 0x000e6800000e0000 */
[----:B------:R-:W2:Y:S01]  /*0690*/  SHFL.BFLY PT, R13, R12, 0x4, 0x1f ;  /* 0x0c801f000c0d7f89 */ /* 0x000ea200000e0000 */
[----:B------:R-:W-:Y:S02]  /*06a0*/  LOP3.LUT R2, R4, 0x1f, RZ, 0xc0, !PT ;  /* 0x0000001f04027812 */ /* 0x000fe400078ec0ff */
[----:B------:R-:W-:Y:S02]  /*06b0*/  SHF.R.U32.HI R9, RZ, 0x3, R4 ;  /* 0x00000003ff097819 */ /* 0x000fe40000011604 */
[----:B------:R-:W-:Y:S02]  /*06c0*/  ISETP.GE.U32.AND P0, PT, R2, 0x4, PT ;  /* 0x000000040200780c */ /* 0x000fe40003f06070 */
[----:B------:R-:W-:-:S02]  /*06d0*/  LOP3.LUT R9, R9, 0x4, RZ, 0xc0, !PT ;  /* 0x0000000409097812 */ /* 0x000fc400078ec0ff */
[----:B------:R-:W-:-:S04]  /*06e0*/  SHF.L.U32 R2, R8, 0x3, RZ ;  /* 0x0000000308027819 */ /* 0x000fc800000006ff */
[----:B------:R-:W-:Y:S01]  /*06f0*/  LOP3.LUT R3, R2, R9, RZ, 0xfc, !PT ;  /* 0x0000000902037212 */ /* 0x000fe200078efcff */
[----:B-1----:R-:W-:Y:S01]  /*0700*/  FADD R14, R6, R7 ;  /* 0x00000007060e7221 */ /* 0x002fe20000000000 */
[----:B--2---:R-:W-:-:S04]  /*0710*/  FADD R12, R12, R13 ;  /* 0x0000000d0c0c7221 */ /* 0x004fc80000000000 */
[----:B------:R-:W-:Y:S04]  /*0720*/  @!P0 STS [R3+UR4], R14 ;  /* 0x0000000e03008988 */ /* 0x000fe80008000804 */
[----:B------:R-:W-:Y:S01]  /*0730*/  @!P0 STS [R3+UR4+0x8], R12 ;  /* 0x0000080c03008988 */ /* 0x000fe20008000804 */
[----:B------:R-:W-:Y:S01]  /*0740*/  BAR.SYNC.DEFER_BLOCKING 0x0 ;  /* 0x0000000000007b1d */ /* 0x000fe20000010000 */
[C---:B------:R-:W-:Y:S02]  /*0750*/  ISETP.GE.AND P1, PT, R4.reuse, 0x10, PT ;  /* 0x000000100400780c */ /* 0x040fe40003f26270 */
[----:B------:R-:W-:-:S11]  /*0760*/  LEA R6, R4, UR4, 0x2 ;  /* 0x0000000404067c11 */ /* 0x000fd6000f8e10ff */
[----:B------:R-:W1:Y:S01]  /*0770*/  @!P1 LDS R0, [R6] ;  /* 0x0000000006009984 */ /* 0x000e620000000800 */
[----:B------:R-:W-:-:S04]  /*0780*/  LOP3.LUT R10, R4, 0x1, RZ, 0xc0, !PT ;  /* 0x00000001040a7812 */ /* 0x000fc800078ec0ff */
[----:B------:R-:W-:-:S04]  /*0790*/  ISETP.NE.U32.AND P0, PT, R10, 0x1, PT ;  /* 0x000000010a00780c */ /* 0x000fc80003f05070 */
[----:B------:R-:W-:Y:S01]  /*07a0*/  ISETP.LT.AND P0, PT, R4, 0x10, P0 ;  /* 0x000000100400780c */ /* 0x000fe20000701270 */
[----:B-1----:R-:W1:Y:S02]  /*07b0*/  SHFL.BFLY PT, R7, R0, 0x1, 0x1f ;  /* 0x0c201f0000077f89 */ /* 0x002e6400000e0000 */
[----:B-1----:R-:W-:-:S10]  /*07c0*/  FADD R7, R0, R7 ;  /* 0x0000000700077221 */ /* 0x002fd40000000000 */
[----:B------:R-:W-:Y:S01]  /*07d0*/  @P0 STS [R6], R7 ;  /* 0x0000000706000388 */ /* 0x000fe20000000800 */
[----:B------:R-:W-:Y:S06]  /*07e0*/  BAR.SYNC.DEFER_BLOCKING 0x0 ;  /* 0x0000000000007b1d */ /* 0x000fec0000010000 */
[----:B------:R-:W-:Y:S04]  /*07f0*/  LDS R10, [R2+UR4] ;  /* 0x00000004020a7984 */ /* 0x000fe80008000800 */
[----:B------:R-:W1:Y:S01]  /*0800*/  LDS R11, [R2+UR4+0x8] ;  /* 0x00000804020b7984 */ /* 0x000e620008000800 */
[----:B------:R-:W-:-:S05]  /*0810*/  IADD3 R3, R2, UR4, RZ ;  /* 0x0000000402037c10 */ /* 0x000fca000fffe0ff */
[----:B------:R-:W-:Y:S01]  /*0820*/  IMAD R3, R8, -0x4, R3 ;  /* 0xfffffffc08037824 */ /* 0x000fe200078e0203 */
[----:B------:R-:W-:Y:S01]  /*0830*/  BAR.SYNC.DEFER_BLOCKING 0x0 ;  /* 0x0000000000007b1d */ /* 0x000fe20000010000 */
[----:B------:R-:W-:-:S04]  /*0840*/  SHF.R.U32.HI R12, RZ, 0x3, R4 ;  /* 0x00000003ff0c7819 */ /* 0x000fc80000011604 */
[----:B------:R-:W-:Y:S02]  /*0850*/  SGXT.U32 R12, R12, 0x2 ;  /* 0x000000020c0c781a */ /* 0x000fe40000000000 */
[----:B------:R-:W-:Y:S02]  /*0860*/  LOP3.LUT R5, R5, 0x7, R4, 0xf8, !PT ;  /* 0x0000000705057812 */ /* 0x000fe400078ef804 */
[----:B------:R-:W-:-:S04]  /*0870*/  LOP3.LUT P0, RZ, R9, R12, RZ, 0xfc, !PT ;  /* 0x0000000c09ff7212 */ /* 0x000fc8000780fcff */
[----:B------:R-:W-:Y:S01]  /*0880*/  ISETP.LT.AND P0, PT, R5, 0x10, !P0 ;  /* 0x000000100500780c */ /* 0x000fe20004701270 */
[----:B-1----:R1:W-:Y:S01]  /*0890*/  STS.64 [R3], R10 ;  /* 0x0000000a03007388 */ /* 0x0023e20000000a00 */
[----:B------:R-:W-:-:S04]  /*08a0*/  LOP3.LUT R4, R4, 0x7, RZ, 0xc0, !PT ;  /* 0x0000000704047812 */ /* 0x000fc800078ec0ff */
[----:B------:R-:W-:Y:S01]  /*08b0*/  LEA R4, R4, UR4, 0x2 ;  /* 0x0000000404047c11 */ /* 0x000fe2000f8e10ff */
[----:B------:R-:W-:Y:S06]  /*08c0*/  BAR.SYNC.DEFER_BLOCKING 0x0 ;  /* 0x0000000000007b1d */ /* 0x000fec0000010000 */
[----:B-1----:R-:W-:Y:S05]  /*08d0*/  @!P0 EXIT ;  /* 0x000000000000894d */ /* 0x002fea0003800000 */
[----:B------:R-:W0:Y:S01]  /*08e0*/  LDS R7, [R4] ;  /* 0x0000000004077984 */ /* 0x000e220000000800 */
[----:B------:R-:W1:Y:S02]  /*08f0*/  LDC.64 R2, c[0x0][0x220] ;  /* 0x00008800ff027b82 */ /* 0x000e640000000a00 */
[----:B-1----:R-:W-:-:S05]  /*0900*/  IMAD.WIDE R2, R5, 0x4, R2 ;  /* 0x0000000405027825 */ /* 0x002fca00078e0202 */
[----:B0-----:R-:W-:Y:S01]  /*0910*/  STG.E desc[UR6][R2.64], R7 ;  /* 0x0000000702007986 */ /* 0x001fe2000c101906 */
[----:B------:R-:W-:Y:S05]  /*0920*/  EXIT ;  /* 0x000000000000794d */ /* 0x000fea0003800000 */
.L_x_0:
[----:B------:R-:W-:-:S00]  /*0930*/  BRA `(.L_x_0) ;  /* 0xfffffffc00fc7947 */ /* 0x000fc0000383ffff */
[----:B------:R-:W-:-:S00]  /*0940*/  NOP ;  /* 0x0000000000007918 */ /* 0x000fc00000000000 */
        /* <DEDUP_REMOVED lines=11> */
.L_x_1:


//--------------------- .nv.global.init           --------------------------
	.section	.nv.global.init,"aw",@progbits
.nv.global.init:
	.type		_$_str,@object
	.size		_$_str,(.L_0 - _$_str)
_$_str:
        /*0000*/ 	.byte	0x5f, 0x5f, 0x43, 0x55, 0x44, 0x41, 0x5f, 0x46, 0x54, 0x5a, 0x00
.L_0:


//--------------------- .nv.shared.triton_per_fused_abs_add_div_log_lt_mul_sub_sum_where_0 --------------------------
	.section	.nv.shared.triton_per_fused_abs_add_div_log_lt_mul_sub_sum_where_0,"aw",@nobits
	.sectionflags	@""
	.align	16
	.zero		1024


//--------------------- .nv.constant0.triton_per_fused_abs_add_div_log_lt_mul_sub_sum_where_0 --------------------------
	.section	.nv.constant0.triton_per_fused_abs_add_div_log_lt_mul_sub_sum_where_0,"a",@progbits
	.sectionflags	@""
	.align	4
.nv.constant0.triton_per_fused_abs_add_div_log_lt_mul_sub_sum_where_0:
	.zero		560
